//
// Generated by NVIDIA NVVM Compiler
//
// Compiler Build ID: CL-36424714
// Cuda compilation tools, release 13.0, V13.0.88
// Based on NVVM 20.0.0
//

.version 9.0
.target sm_100
.address_size 64

	// .globl	_Z16blockwise_prefixPiS_i
.extern .shared .align 16 .b8 shared_mem[];

.visible .entry _Z16blockwise_prefixPiS_i(
	.param .u64 .ptr .align 1 _Z16blockwise_prefixPiS_i_param_0,
	.param .u64 .ptr .align 1 _Z16blockwise_prefixPiS_i_param_1,
	.param .u32 _Z16blockwise_prefixPiS_i_param_2
)
{
	.reg .pred 	%p<5>;
	.reg .b32 	%r<30>;
	.reg .b64 	%rd<11>;

	ld.param.u64 	%rd1, [_Z16blockwise_prefixPiS_i_param_0];
	ld.param.u64 	%rd2, [_Z16blockwise_prefixPiS_i_param_1];
	ld.param.u32 	%r9, [_Z16blockwise_prefixPiS_i_param_2];
	mov.u32 	%r1, %tid.x;
	mov.u32 	%r10, %ctaid.x;
	mov.u32 	%r2, %ntid.x;
	mul.lo.s32 	%r11, %r2, %r10;
	shl.b32 	%r12, %r11, 1;
	add.s32 	%r3, %r12, %r1;
	setp.ge.s32 	%p1, %r3, %r9;
	@%p1 bra 	$L__BB0_7;
	cvta.to.global.u64 	%rd3, %rd1;
	mul.wide.s32 	%rd4, %r3, 4;
	add.s64 	%rd5, %rd3, %rd4;
	ld.global.u32 	%r13, [%rd5];
	add.s32 	%r14, %r3, %r2;
	mul.wide.u32 	%rd6, %r14, 4;
	add.s64 	%rd7, %rd3, %rd6;
	ld.global.u32 	%r15, [%rd7];
	add.s32 	%r16, %r15, %r13;
	shl.b32 	%r17, %r1, 2;
	mov.u32 	%r18, shared_mem;
	add.s32 	%r4, %r18, %r17;
	st.shared.u32 	[%r4], %r16;
	bar.sync 	0;
	setp.lt.u32 	%p2, %r2, 2;
	@%p2 bra 	$L__BB0_6;
	mov.b32 	%r28, 1;
$L__BB0_3:
	setp.lt.u32 	%p3, %r1, %r28;
	mov.b32 	%r29, 0;
	@%p3 bra 	$L__BB0_5;
	sub.s32 	%r21, %r1, %r28;
	shl.b32 	%r22, %r21, 2;
	add.s32 	%r24, %r18, %r22;
	ld.shared.u32 	%r29, [%r24];
$L__BB0_5:
	bar.sync 	0;
	ld.shared.u32 	%r25, [%r4];
	add.s32 	%r26, %r25, %r29;
	st.shared.u32 	[%r4], %r26;
	bar.sync 	0;
	shl.b32 	%r28, %r28, 1;
	setp.lt.u32 	%p4, %r28, %r2;
	@%p4 bra 	$L__BB0_3;
$L__BB0_6:
	ld.shared.u32 	%r27, [%r4];
	cvta.to.global.u64 	%rd8, %rd2;
	add.s64 	%rd10, %rd8, %rd4;
	st.global.u32 	[%rd10], %r27;
$L__BB0_7:
	ret;

}


// ===== COMPILED SASS (sm_100) =====

	.target	sm_100

	.elftype	@"ET_EXEC"


//--------------------- .note.nv.tkinfo           --------------------------
	.section	.note.nv.tkinfo,"",@"SHT_NOTE"
	.sectionflags	@"SHF_NOTE_NV_TKINFO"
	.tkinfo
        /*0018*/ 	.word	0x00000002
        /*0030*/ 	.string	""
        /*0030*/ 	.string	"ptxas"
        /*0030*/ 	.string	"Cuda compilation tools, release 13.0, V13.0.88"
        /*0030*/ 	.string	"Build cuda_13.0.r13.0/compiler.36424714_0"
        /*0030*/ 	.string	"-arch sm_100 -m 64 "



//--------------------- .note.nv.cuinfo           --------------------------
	.section	.note.nv.cuinfo,"",@"SHT_NOTE"
	.sectionflags	@"SHF_NOTE_NV_CUINFO"
        /*0018*/ 	.short	0x0002
        /*001a*/ 	.short	0x0064
        /*001c*/ 	.short	0x0082
	.zero		2


//--------------------- .nv.info                  --------------------------
	.section	.nv.info,"",@"SHT_CUDA_INFO"
	.align	4


	//----- nvinfo : EIATTR_REGCOUNT
	.align		4
        /*0000*/ 	.byte	0x04, 0x2f
        /*0002*/ 	.short	(.L_1 - .L_0)
	.align		4
.L_0:
        /*0004*/ 	.word	index@(_Z16blockwise_prefixPiS_i)
        /*0008*/ 	.word	0x0000000e


	//----- nvinfo : EIATTR_FRAME_SIZE
	.align		4
.L_1:
        /*000c*/ 	.byte	0x04, 0x11
        /*000e*/ 	.short	(.L_3 - .L_2)
	.align		4
.L_2:
        /*0010*/ 	.word	index@(_Z16blockwise_prefixPiS_i)
        /*0014*/ 	.word	0x00000000


	//----- nvinfo : EIATTR_MIN_STACK_SIZE
	.align		4
.L_3:
        /*0018*/ 	.byte	0x04, 0x12
        /*001a*/ 	.short	(.L_5 - .L_4)
	.align		4
.L_4:
        /*001c*/ 	.word	index@(_Z16blockwise_prefixPiS_i)
        /*0020*/ 	.word	0x00000000
.L_5:


//--------------------- .nv.compat                --------------------------
	.section	.nv.compat,"",@"SHT_CUDA_COMPAT_INFO"
	.align	4
        /*0000*/ 	.byte	0x02, 0x09, 0x00, 0x00, 0x02, 0x02, 0x01, 0x00, 0x02, 0x05, 0x05, 0x00, 0x03, 0x07, 0x01, 0x01
        /*0010*/ 	.byte	0x02, 0x03, 0x00, 0x00, 0x02, 0x06, 0x01, 0x00, 0x04, 0x0b, 0x08, 0x00, 0x09, 0x00, 0x00, 0x00
        /*0020*/ 	.byte	0x00, 0x00, 0x00, 0x00


//--------------------- .nv.info._Z16blockwise_prefixPiS_i --------------------------
	.section	.nv.info._Z16blockwise_prefixPiS_i,"",@"SHT_CUDA_INFO"
	.sectionflags	@""
	.align	4


	//----- nvinfo : EIATTR_CUDA_API_VERSION
	.align		4
        /*0000*/ 	.byte	0x04, 0x37
        /*0002*/ 	.short	(.L_7 - .L_6)
.L_6:
        /*0004*/ 	.word	0x00000082


	//----- nvinfo : EIATTR_KPARAM_INFO
	.align		4
.L_7:
        /*0008*/ 	.byte	0x04, 0x17
        /*000a*/ 	.short	(.L_9 - .L_8)
.L_8:
        /*000c*/ 	.word	0x00000000
        /*0010*/ 	.short	0x0002
        /*0012*/ 	.short	0x0010
        /*0014*/ 	.byte	0x00, 0xf0, 0x11, 0x00


	//----- nvinfo : EIATTR_KPARAM_INFO
	.align		4
.L_9:
        /*0018*/ 	.byte	0x04, 0x17
        /*001a*/ 	.short	(.L_11 - .L_10)
.L_10:
        /*001c*/ 	.word	0x00000000
        /*0020*/ 	.short	0x0001
        /*0022*/ 	.short	0x0008
        /*0024*/ 	.byte	0x00, 0xf5, 0x21, 0x00


	//----- nvinfo : EIATTR_KPARAM_INFO
	.align		4
.L_11:
        /*0028*/ 	.byte	0x04, 0x17
        /*002a*/ 	.short	(.L_13 - .L_12)
.L_12:
        /*002c*/ 	.word	0x00000000
        /*0030*/ 	.short	0x0000
        /*0032*/ 	.short	0x0000
        /*0034*/ 	.byte	0x00, 0xf5, 0x21, 0x00


	//----- nvinfo : EIATTR_SPARSE_MMA_MASK
	.align		4
.L_13:
        /*0038*/ 	.byte	0x03, 0x50
        /*003a*/ 	.short	0x0000


	//----- nvinfo : EIATTR_MAXREG_COUNT
	.align		4
        /*003c*/ 	.byte	0x03, 0x1b
        /*003e*/ 	.short	0x00ff


	//----- nvinfo : EIATTR_NUM_BARRIERS
	.align		4
        /*0040*/ 	.byte	0x02, 0x4c
        /*0042*/ 	.byte	0x01
	.zero		1


	//----- nvinfo : EIATTR_MERCURY_ISA_VERSION
	.align		4
        /*0044*/ 	.byte	0x03, 0x5f
        /*0046*/ 	.short	0x0101


	//----- nvinfo : EIATTR_VRC_CTA_INIT_COUNT
	.align		4
        /*0048*/ 	.byte	0x02, 0x4a
	.zero		1
	.zero		1


	//----- nvinfo : EIATTR_EXIT_INSTR_OFFSETS
	.align		4
        /*004c*/ 	.byte	0x04, 0x1c
        /*004e*/ 	.short	(.L_15 - .L_14)


	//   ....[0]....
.L_14:
        /*0050*/ 	.word	0x00000080


	//   ....[1]....
        /*0054*/ 	.word	0x000002b0


	//----- nvinfo : EIATTR_CBANK_PARAM_SIZE
	.align		4
.L_15:
        /*0058*/ 	.byte	0x03, 0x19
        /*005a*/ 	.short	0x0014


	//----- nvinfo : EIATTR_PARAM_CBANK
	.align		4
        /*005c*/ 	.byte	0x04, 0x0a
        /*005e*/ 	.short	(.L_17 - .L_16)
	.align		4
.L_16:
        /*0060*/ 	.word	index@(.nv.constant0._Z16blockwise_prefixPiS_i)
        /*0064*/ 	.short	0x0380
        /*0066*/ 	.short	0x0014


	//----- nvinfo : EIATTR_SW_WAR
	.align		4
.L_17:
        /*0068*/ 	.byte	0x04, 0x36
        /*006a*/ 	.short	(.L_19 - .L_18)
.L_18:
        /*006c*/ 	.word	0x00000008
.L_19:


//--------------------- .nv.callgraph             --------------------------
	.section	.nv.callgraph,"",@"SHT_CUDA_CALLGRAPH"
	.align	4
	.sectionentsize	8
	.align		4
        /*0000*/ 	.word	0x00000000
	.align		4
        /*0004*/ 	.word	0xffffffff
	.align		4
        /*0008*/ 	.word	0x00000000
	.align		4
        /*000c*/ 	.word	0xfffffffe
	.align		4
        /*0010*/ 	.word	0x00000000
	.align		4
        /*0014*/ 	.word	0xfffffffd
	.align		4
        /*0018*/ 	.word	0x00000000
	.align		4
        /*001c*/ 	.word	0xfffffffc


//--------------------- .text._Z16blockwise_prefixPiS_i --------------------------
	.section	.text._Z16blockwise_prefixPiS_i,"ax",@progbits
	.align	128
        .global         _Z16blockwise_prefixPiS_i
        .type           _Z16blockwise_prefixPiS_i,@function
        .size           _Z16blockwise_prefixPiS_i,(.L_x_3 - _Z16blockwise_prefixPiS_i)
        .other          _Z16blockwise_prefixPiS_i,@"STO_CUDA_ENTRY STV_DEFAULT"
_Z16blockwise_prefixPiS_i:
.text._Z16blockwise_prefixPiS_i:
[----:B------:R-:W-:Y:S01]  /*0000*/  LDC R1, c[0x0][0x37c] ;  /* 0x0000df00ff017b82 */ /* 0x000fe20000000800 */
[----:B------:R-:W0:Y:S07]  /*0010*/  S2R R11, SR_TID.X ;  /* 0x00000000000b7919 */ /* 0x000e2e0000002100 */
[----:B------:R-:W1:Y:S01]  /*0020*/  S2UR UR4, SR_CTAID.X ;  /* 0x00000000000479c3 */ /* 0x000e620000002500 */
[----:B------:R-:W2:Y:S07]  /*0030*/  LDCU UR5, c[0x0][0x390] ;  /* 0x00007200ff0577ac */ /* 0x000eae0008000800 */
[----:B------:R-:W1:Y:S02]  /*0040*/  LDC R6, c[0x0][0x360] ;  /* 0x0000d800ff067b82 */ /* 0x000e640000000800 */
[----:B-1----:R-:W-:-:S04]  /*0050*/  IMAD R0, R6, UR4, RZ ;  /* 0x0000000406007c24 */ /* 0x002fc8000f8e02ff */
[----:B0-----:R-:W-:-:S05]  /*0060*/  IMAD R7, R0, 0x2, R11 ;  /* 0x0000000200077824 */ /* 0x001fca00078e020b */
[----:B--2---:R-:W-:-:S13]  /*0070*/  ISETP.GE.AND P0, PT, R7, UR5, PT ;  /* 0x0000000507007c0c */ /* 0x004fda000bf06270 */
[----:B------:R-:W-:Y:S05]  /*0080*/  @P0 EXIT ;  /* 0x000000000000094d */ /* 0x000fea0003800000 */
[----:B------:R-:W0:Y:S01]  /*0090*/  LDC.64 R4, c[0x0][0x380] ;  /* 0x0000e000ff047b82 */ /* 0x000e220000000a00 */
[----:B------:R-:W1:Y:S01]  /*00a0*/  LDCU.64 UR6, c[0x0][0x358] ;  /* 0x00006b00ff0677ac */ /* 0x000e620008000a00 */
[C---:B------:R-:W-:Y:S02]  /*00b0*/  IMAD.IADD R9, R7.reuse, 0x1, R6 ;  /* 0x0000000107097824 */ /* 0x040fe400078e0206 */
[----:B0-----:R-:W-:-:S04]  /*00c0*/  IMAD.WIDE R2, R7, 0x4, R4 ;  /* 0x0000000407027825 */ /* 0x001fc800078e0204 */
[----:B------:R-:W-:Y:S02]  /*00d0*/  IMAD.WIDE.U32 R4, R9, 0x4, R4 ;  /* 0x0000000409047825 */ /* 0x000fe400078e0004 */
[----:B-1----:R-:W2:Y:S04]  /*00e0*/  LDG.E R2, desc[UR6][R2.64] ;  /* 0x0000000602027981 */ /* 0x002ea8000c1e1900 */
[----:B------:R-:W2:Y:S01]  /*00f0*/  LDG.E R5, desc[UR6][R4.64] ;  /* 0x0000000604057981 */ /* 0x000ea2000c1e1900 */
[----:B------:R-:W0:Y:S01]  /*0100*/  S2UR UR5, SR_CgaCtaId ;  /* 0x00000000000579c3 */ /* 0x000e220000008800 */
[----:B------:R-:W-:Y:S01]  /*0110*/  UMOV UR4, 0x400 ;  /* 0x0000040000047882 */ /* 0x000fe20000000000 */
[----:B------:R-:W-:Y:S01]  /*0120*/  ISETP.GE.U32.AND P0, PT, R6, 0x2, PT ;  /* 0x000000020600780c */ /* 0x000fe20003f06070 */
[----:B0-----:R-:W-:-:S06]  /*0130*/  ULEA UR4, UR5, UR4, 0x18 ;  /* 0x0000000405047291 */ /* 0x001fcc000f8ec0ff */
[----:B------:R-:W-:Y:S02]  /*0140*/  LEA R9, R11, UR4, 0x2 ;  /* 0x000000040b097c11 */ /* 0x000fe4000f8e10ff */
[----:B--2---:R-:W-:-:S05]  /*0150*/  IADD3 R0, PT, PT, R2, R5, RZ ;  /* 0x0000000502007210 */ /* 0x004fca0007ffe0ff */
[----:B------:R0:W-:Y:S01]  /*0160*/  STS [R9], R0 ;  /* 0x0000000009007388 */ /* 0x0001e20000000800 */
[----:B------:R-:W-:Y:S06]  /*0170*/  BAR.SYNC.DEFER_BLOCKING 0x0 ;  /* 0x0000000000007b1d */ /* 0x000fec0000010000 */
[----:B------:R-:W-:Y:S05]  /*0180*/  @!P0 BRA `(.L_x_0) ;  /* 0x0000000000388947 */ /* 0x000fea0003800000 */
[----:B------:R-:W-:-:S05]  /*0190*/  UMOV UR5, 0x1 ;  /* 0x0000000100057882 */ /* 0x000fca0000000000 */
.L_x_1:
[----:B------:R-:W-:Y:S01]  /*01a0*/  ISETP.GE.U32.AND P0, PT, R11, UR5, PT ;  /* 0x000000050b007c0c */ /* 0x000fe2000bf06070 */
[----:B01----:R-:W-:-:S12]  /*01b0*/  HFMA2 R0, -RZ, RZ, 0, 0 ;  /* 0x00000000ff007431 */ /* 0x003fd800000001ff */
[----:B------:R-:W-:Y:S01]  /*01c0*/  @P0 VIADD R2, R11, -UR5 ;  /* 0x800000050b020c36 */ /* 0x000fe20008000000 */
[----:B------:R-:W-:-:S04]  /*01d0*/  USHF.L.U32 UR5, UR5, 0x1, URZ ;  /* 0x0000000105057899 */ /* 0x000fc800080006ff */
[----:B------:R-:W-:-:S05]  /*01e0*/  @P0 LEA R2, R2, UR4, 0x2 ;  /* 0x0000000402020c11 */ /* 0x000fca000f8e10ff */
[----:B------:R-:W-:Y:S01]  /*01f0*/  @P0 LDS R0, [R2] ;  /* 0x0000000002000984 */ /* 0x000fe20000000800 */
[----:B------:R-:W-:Y:S01]  /*0200*/  BAR.SYNC.DEFER_BLOCKING 0x0 ;  /* 0x0000000000007b1d */ /* 0x000fe20000010000 */
[----:B------:R-:W-:-:S05]  /*0210*/  ISETP.LE.U32.AND P0, PT, R6, UR5, PT ;  /* 0x0000000506007c0c */ /* 0x000fca000bf03070 */
[----:B------:R-:W0:Y:S02]  /*0220*/  LDS R3, [R9] ;  /* 0x0000000009037984 */ /* 0x000e240000000800 */
[----:B0-----:R-:W-:-:S05]  /*0230*/  IMAD.IADD R0, R3, 0x1, R0 ;  /* 0x0000000103007824 */ /* 0x001fca00078e0200 */
[----:B------:R1:W-:Y:S01]  /*0240*/  STS [R9], R0 ;  /* 0x0000000009007388 */ /* 0x0003e20000000800 */
[----:B------:R-:W-:Y:S06]  /*0250*/  BAR.SYNC.DEFER_BLOCKING 0x0 ;  /* 0x0000000000007b1d */ /* 0x000fec0000010000 */
[----:B------:R-:W-:Y:S05]  /*0260*/  @!P0 BRA `(.L_x_1) ;  /* 0xfffffffc00cc8947 */ /* 0x000fea000383ffff */
.L_x_0:
[----:B01----:R-:W0:Y:S01]  /*0270*/  LDS R9, [R9] ;  /* 0x0000000009097984 */ /* 0x003e220000000800 */
[----:B------:R-:W1:Y:S02]  /*0280*/  LDC.64 R2, c[0x0][0x388] ;  /* 0x0000e200ff027b82 */ /* 0x000e640000000a00 */
[----:B-1----:R-:W-:-:S05]  /*0290*/  IMAD.WIDE R2, R7, 0x4, R2 ;  /* 0x0000000407027825 */ /* 0x002fca00078e0202 */
[----:B0-----:R-:W-:Y:S01]  /*02a0*/  STG.E desc[UR6][R2.64], R9 ;  /* 0x0000000902007986 */ /* 0x001fe2000c101906 */
[----:B------:R-:W-:Y:S05]  /*02b0*/  EXIT ;  /* 0x000000000000794d */ /* 0x000fea0003800000 */
.L_x_2:
[----:B------:R-:W-:-:S00]  /*02c0*/  BRA `(.L_x_2) ;  /* 0xfffffffc00fc7947 */ /* 0x000fc0000383ffff */
[----:B------:R-:W-:-:S00]  /*02d0*/  NOP ;  /* 0x0000000000007918 */ /* 0x000fc00000000000 */
        /* <DEDUP_REMOVED lines=10> */
.L_x_3:


//--------------------- .nv.shared._Z16blockwise_prefixPiS_i --------------------------
	.section	.nv.shared._Z16blockwise_prefixPiS_i,"aw",@nobits
	.sectionflags	@""
	.align	16
	.zero		1024


//--------------------- .nv.shared.reserved.0     --------------------------
	.section	.nv.shared.reserved.0,"aw",@nobits
	.weak		__nv_reservedSMEM_offset_0_alias
	.size		__nv_reservedSMEM_offset_0_alias, 0, 64
	.other		__nv_reservedSMEM_offset_0_alias,@"STO_CUDA_RESERVED_SHARED STV_DEFAULT"
__nv_reservedSMEM_offset_0_alias:
	.zero		0
	.zero		64


//--------------------- .nv.constant0._Z16blockwise_prefixPiS_i --------------------------
	.section	.nv.constant0._Z16blockwise_prefixPiS_i,"a",@progbits
	.sectionflags	@""
	.align	4
.nv.constant0._Z16blockwise_prefixPiS_i:
	.zero		916


//--------------------- SYMBOLS --------------------------

	.type		.nv.reservedSmem.offset0,@object
	.size		.nv.reservedSmem.offset0,0x4
	.type		.nv.reservedSmem.cap,@object
	.size		.nv.reservedSmem.cap,0x4
